//
// Generated by NVIDIA NVVM Compiler
//
// Compiler Build ID: CL-36424714
// Cuda compilation tools, release 13.0, V13.0.88
// Based on NVVM 20.0.0
//

.version 9.0
.target sm_100
.address_size 64

	// .globl	_Z22create_identity_kernelP6float2i

.visible .entry _Z22create_identity_kernelP6float2i(
	.param .u64 .ptr .align 1 _Z22create_identity_kernelP6float2i_param_0,
	.param .u32 _Z22create_identity_kernelP6float2i_param_1
)
{
	.reg .pred 	%p<3>;
	.reg .b32 	%r<7>;
	.reg .b32 	%f<3>;
	.reg .b64 	%rd<5>;

	ld.param.u64 	%rd1, [_Z22create_identity_kernelP6float2i_param_0];
	ld.param.u32 	%r2, [_Z22create_identity_kernelP6float2i_param_1];
	mov.u32 	%r3, %ctaid.x;
	mov.u32 	%r4, %ntid.x;
	mov.u32 	%r5, %tid.x;
	mad.lo.s32 	%r1, %r3, %r4, %r5;
	setp.ge.s32 	%p1, %r1, %r2;
	@%p1 bra 	$L__BB0_2;
	cvta.to.global.u64 	%rd2, %rd1;
	rem.s32 	%r6, %r1, %r2;
	setp.eq.s32 	%p2, %r6, 0;
	selp.f32 	%f1, 0f3F800000, 0f00000000, %p2;
	mul.wide.s32 	%rd3, %r1, 8;
	add.s64 	%rd4, %rd2, %rd3;
	mov.f32 	%f2, 0f00000000;
	st.global.v2.f32 	[%rd4], {%f1, %f2};
$L__BB0_2:
	ret;

}


// ===== COMPILED SASS (sm_100) =====

	.target	sm_100

	.elftype	@"ET_EXEC"


//--------------------- .note.nv.tkinfo           --------------------------
	.section	.note.nv.tkinfo,"",@"SHT_NOTE"
	.sectionflags	@"SHF_NOTE_NV_TKINFO"
	.tkinfo
        /*0018*/ 	.word	0x00000002
        /*0030*/ 	.string	""
        /*0030*/ 	.string	"ptxas"
        /*0030*/ 	.string	"Cuda compilation tools, release 13.0, V13.0.88"
        /*0030*/ 	.string	"Build cuda_13.0.r13.0/compiler.36424714_0"
        /*0030*/ 	.string	"-arch sm_100 -m 64 "



//--------------------- .note.nv.cuinfo           --------------------------
	.section	.note.nv.cuinfo,"",@"SHT_NOTE"
	.sectionflags	@"SHF_NOTE_NV_CUINFO"
        /*0018*/ 	.short	0x0002
        /*001a*/ 	.short	0x0064
        /*001c*/ 	.short	0x0082
	.zero		2


//--------------------- .nv.info                  --------------------------
	.section	.nv.info,"",@"SHT_CUDA_INFO"
	.align	4


	//----- nvinfo : EIATTR_REGCOUNT
	.align		4
        /*0000*/ 	.byte	0x04, 0x2f
        /*0002*/ 	.short	(.L_1 - .L_0)
	.align		4
.L_0:
        /*0004*/ 	.word	index@(_Z22create_identity_kernelP6float2i)
        /*0008*/ 	.word	0x0000000c


	//----- nvinfo : EIATTR_FRAME_SIZE
	.align		4
.L_1:
        /*000c*/ 	.byte	0x04, 0x11
        /*000e*/ 	.short	(.L_3 - .L_2)
	.align		4
.L_2:
        /*0010*/ 	.word	index@(_Z22create_identity_kernelP6float2i)
        /*0014*/ 	.word	0x00000000


	//----- nvinfo : EIATTR_MIN_STACK_SIZE
	.align		4
.L_3:
        /*0018*/ 	.byte	0x04, 0x12
        /*001a*/ 	.short	(.L_5 - .L_4)
	.align		4
.L_4:
        /*001c*/ 	.word	index@(_Z22create_identity_kernelP6float2i)
        /*0020*/ 	.word	0x00000000
.L_5:


//--------------------- .nv.compat                --------------------------
	.section	.nv.compat,"",@"SHT_CUDA_COMPAT_INFO"
	.align	4
        /*0000*/ 	.byte	0x02, 0x09, 0x00, 0x00, 0x02, 0x02, 0x01, 0x00, 0x02, 0x05, 0x05, 0x00, 0x03, 0x07, 0x01, 0x01
        /*0010*/ 	.byte	0x02, 0x03, 0x00, 0x00, 0x02, 0x06, 0x01, 0x00, 0x04, 0x0b, 0x08, 0x00, 0x09, 0x00, 0x00, 0x00
        /*0020*/ 	.byte	0x00, 0x00, 0x00, 0x00


//--------------------- .nv.info._Z22create_identity_kernelP6float2i --------------------------
	.section	.nv.info._Z22create_identity_kernelP6float2i,"",@"SHT_CUDA_INFO"
	.sectionflags	@""
	.align	4


	//----- nvinfo : EIATTR_CUDA_API_VERSION
	.align		4
        /*0000*/ 	.byte	0x04, 0x37
        /*0002*/ 	.short	(.L_7 - .L_6)
.L_6:
        /*0004*/ 	.word	0x00000082


	//----- nvinfo : EIATTR_KPARAM_INFO
	.align		4
.L_7:
        /*0008*/ 	.byte	0x04, 0x17
        /*000a*/ 	.short	(.L_9 - .L_8)
.L_8:
        /*000c*/ 	.word	0x00000000
        /*0010*/ 	.short	0x0001
        /*0012*/ 	.short	0x0008
        /*0014*/ 	.byte	0x00, 0xf0, 0x11, 0x00


	//----- nvinfo : EIATTR_KPARAM_INFO
	.align		4
.L_9:
        /*0018*/ 	.byte	0x04, 0x17
        /*001a*/ 	.short	(.L_11 - .L_10)
.L_10:
        /*001c*/ 	.word	0x00000000
        /*0020*/ 	.short	0x0000
        /*0022*/ 	.short	0x0000
        /*0024*/ 	.byte	0x00, 0xf5, 0x21, 0x00


	//----- nvinfo : EIATTR_SPARSE_MMA_MASK
	.align		4
.L_11:
        /*0028*/ 	.byte	0x03, 0x50
        /*002a*/ 	.short	0x0000


	//----- nvinfo : EIATTR_MAXREG_COUNT
	.align		4
        /*002c*/ 	.byte	0x03, 0x1b
        /*002e*/ 	.short	0x00ff


	//----- nvinfo : EIATTR_MERCURY_ISA_VERSION
	.align		4
        /*0030*/ 	.byte	0x03, 0x5f
        /*0032*/ 	.short	0x0101


	//----- nvinfo : EIATTR_VRC_CTA_INIT_COUNT
	.align		4
        /*0034*/ 	.byte	0x02, 0x4a
	.zero		1
	.zero		1


	//----- nvinfo : EIATTR_EXIT_INSTR_OFFSETS
	.align		4
        /*0038*/ 	.byte	0x04, 0x1c
        /*003a*/ 	.short	(.L_13 - .L_12)


	//   ....[0]....
.L_12:
        /*003c*/ 	.word	0x00000070


	//   ....[1]....
        /*0040*/ 	.word	0x00000240


	//----- nvinfo : EIATTR_CBANK_PARAM_SIZE
	.align		4
.L_13:
        /*0044*/ 	.byte	0x03, 0x19
        /*0046*/ 	.short	0x000c


	//----- nvinfo : EIATTR_PARAM_CBANK
	.align		4
        /*0048*/ 	.byte	0x04, 0x0a
        /*004a*/ 	.short	(.L_15 - .L_14)
	.align		4
.L_14:
        /*004c*/ 	.word	index@(.nv.constant0._Z22create_identity_kernelP6float2i)
        /*0050*/ 	.short	0x0380
        /*0052*/ 	.short	0x000c


	//----- nvinfo : EIATTR_SW_WAR
	.align		4
.L_15:
        /*0054*/ 	.byte	0x04, 0x36
        /*0056*/ 	.short	(.L_17 - .L_16)
.L_16:
        /*0058*/ 	.word	0x00000008
.L_17:


//--------------------- .nv.callgraph             --------------------------
	.section	.nv.callgraph,"",@"SHT_CUDA_CALLGRAPH"
	.align	4
	.sectionentsize	8
	.align		4
        /*0000*/ 	.word	0x00000000
	.align		4
        /*0004*/ 	.word	0xffffffff
	.align		4
        /*0008*/ 	.word	0x00000000
	.align		4
        /*000c*/ 	.word	0xfffffffe
	.align		4
        /*0010*/ 	.word	0x00000000
	.align		4
        /*0014*/ 	.word	0xfffffffd
	.align		4
        /*0018*/ 	.word	0x00000000
	.align		4
        /*001c*/ 	.word	0xfffffffc


//--------------------- .text._Z22create_identity_kernelP6float2i --------------------------
	.section	.text._Z22create_identity_kernelP6float2i,"ax",@progbits
	.align	128
        .global         _Z22create_identity_kernelP6float2i
        .type           _Z22create_identity_kernelP6float2i,@function
        .size           _Z22create_identity_kernelP6float2i,(.L_x_1 - _Z22create_identity_kernelP6float2i)
        .other          _Z22create_identity_kernelP6float2i,@"STO_CUDA_ENTRY STV_DEFAULT"
_Z22create_identity_kernelP6float2i:
.text._Z22create_identity_kernelP6float2i:
[----:B------:R-:W-:Y:S01]  /*0000*/  LDC R1, c[0x0][0x37c] ;  /* 0x0000df00ff017b82 */ /* 0x000fe20000000800 */
[----:B------:R-:W0:Y:S07]  /*0010*/  S2R R0, SR_TID.X ;  /* 0x0000000000007919 */ /* 0x000e2e0000002100 */
[----:B------:R-:W0:Y:S08]  /*0020*/  S2UR UR4, SR_CTAID.X ;  /* 0x00000000000479c3 */ /* 0x000e300000002500 */
[----:B------:R-:W0:Y:S08]  /*0030*/  LDC R5, c[0x0][0x360] ;  /* 0x0000d800ff057b82 */ /* 0x000e300000000800 */
[----:B------:R-:W1:Y:S01]  /*0040*/  LDC R4, c[0x0][0x388] ;  /* 0x0000e200ff047b82 */ /* 0x000e620000000800 */
[----:B0-----:R-:W-:-:S05]  /*0050*/  IMAD R5, R5, UR4, R0 ;  /* 0x0000000405057c24 */ /* 0x001fca000f8e0200 */
[----:B-1----:R-:W-:-:S13]  /*0060*/  ISETP.GE.AND P0, PT, R5, R4, PT ;  /* 0x000000040500720c */ /* 0x002fda0003f06270 */
[----:B------:R-:W-:Y:S05]  /*0070*/  @P0 EXIT ;  /* 0x000000000000094d */ /* 0x000fea0003800000 */
[----:B------:R-:W-:Y:S01]  /*0080*/  IABS R7, R4 ;  /* 0x0000000400077213 */ /* 0x000fe20000000000 */
[----:B------:R-:W0:Y:S01]  /*0090*/  LDCU.64 UR4, c[0x0][0x358] ;  /* 0x00006b00ff0477ac */ /* 0x000e220008000a00 */
[----:B------:R-:W-:Y:S02]  /*00a0*/  ISETP.GE.AND P2, PT, R5, RZ, PT ;  /* 0x000000ff0500720c */ /* 0x000fe40003f46270 */
[----:B------:R-:W1:Y:S08]  /*00b0*/  I2F.RP R0, R7 ;  /* 0x0000000700007306 */ /* 0x000e700000209400 */
[----:B-1----:R-:W1:Y:S02]  /*00c0*/  MUFU.RCP R0, R0 ;  /* 0x0000000000007308 */ /* 0x002e640000001000 */
[----:B-1----:R-:W-:-:S06]  /*00d0*/  VIADD R2, R0, 0xffffffe ;  /* 0x0ffffffe00027836 */ /* 0x002fcc0000000000 */
[----:B------:R1:W2:Y:S02]  /*00e0*/  F2I.FTZ.U32.TRUNC.NTZ R3, R2 ;  /* 0x0000000200037305 */ /* 0x0002a4000021f000 */
[----:B-1----:R-:W-:Y:S02]  /*00f0*/  HFMA2 R2, -RZ, RZ, 0, 0 ;  /* 0x00000000ff027431 */ /* 0x002fe400000001ff */
[----:B--2---:R-:W-:-:S04]  /*0100*/  IMAD.MOV R6, RZ, RZ, -R3 ;  /* 0x000000ffff067224 */ /* 0x004fc800078e0a03 */
[----:B------:R-:W-:Y:S01]  /*0110*/  IMAD R9, R6, R7, RZ ;  /* 0x0000000706097224 */ /* 0x000fe200078e02ff */
[----:B------:R-:W-:-:S03]  /*0120*/  IABS R6, R5 ;  /* 0x0000000500067213 */ /* 0x000fc60000000000 */
[----:B------:R-:W-:-:S06]  /*0130*/  IMAD.HI.U32 R3, R3, R9, R2 ;  /* 0x0000000903037227 */ /* 0x000fcc00078e0002 */
[----:B------:R-:W-:-:S04]  /*0140*/  IMAD.HI.U32 R3, R3, R6, RZ ;  /* 0x0000000603037227 */ /* 0x000fc800078e00ff */
[----:B------:R-:W-:-:S04]  /*0150*/  IMAD.MOV R3, RZ, RZ, -R3 ;  /* 0x000000ffff037224 */ /* 0x000fc800078e0a03 */
[C---:B------:R-:W-:Y:S02]  /*0160*/  IMAD R0, R7.reuse, R3, R6 ;  /* 0x0000000307007224 */ /* 0x040fe400078e0206 */
[----:B------:R-:W1:Y:S03]  /*0170*/  LDC.64 R2, c[0x0][0x380] ;  /* 0x0000e000ff027b82 */ /* 0x000e660000000a00 */
[----:B------:R-:W-:-:S13]  /*0180*/  ISETP.GT.U32.AND P0, PT, R7, R0, PT ;  /* 0x000000000700720c */ /* 0x000fda0003f04070 */
[----:B------:R-:W-:Y:S01]  /*0190*/  @!P0 IMAD.IADD R0, R0, 0x1, -R7 ;  /* 0x0000000100008824 */ /* 0x000fe200078e0a07 */
[----:B------:R-:W-:-:S04]  /*01a0*/  ISETP.NE.AND P0, PT, R4, RZ, PT ;  /* 0x000000ff0400720c */ /* 0x000fc80003f05270 */
[----:B------:R-:W-:Y:S01]  /*01b0*/  ISETP.GT.U32.AND P1, PT, R7, R0, PT ;  /* 0x000000000700720c */ /* 0x000fe20003f24070 */
[----:B-1----:R-:W-:Y:S01]  /*01c0*/  IMAD.WIDE R2, R5, 0x8, R2 ;  /* 0x0000000805027825 */ /* 0x002fe200078e0202 */
[----:B------:R-:W-:-:S11]  /*01d0*/  MOV R5, RZ ;  /* 0x000000ff00057202 */ /* 0x000fd60000000f00 */
[----:B------:R-:W-:-:S05]  /*01e0*/  @!P1 IADD3 R0, PT, PT, R0, -R7, RZ ;  /* 0x8000000700009210 */ /* 0x000fca0007ffe0ff */
[----:B------:R-:W-:Y:S01]  /*01f0*/  @!P2 IMAD.MOV R0, RZ, RZ, -R0 ;  /* 0x000000ffff00a224 */ /* 0x000fe200078e0a00 */
[----:B------:R-:W-:-:S04]  /*0200*/  @!P0 LOP3.LUT R0, RZ, R4, RZ, 0x33, !PT ;  /* 0x00000004ff008212 */ /* 0x000fc800078e33ff */
[----:B------:R-:W-:-:S04]  /*0210*/  ISETP.NE.AND P0, PT, R0, RZ, PT ;  /* 0x000000ff0000720c */ /* 0x000fc80003f05270 */
[----:B------:R-:W-:-:S05]  /*0220*/  FSEL R4, RZ, 1, P0 ;  /* 0x3f800000ff047808 */ /* 0x000fca0000000000 */
[----:B0-----:R-:W-:Y:S01]  /*0230*/  STG.E.64 desc[UR4][R2.64], R4 ;  /* 0x0000000402007986 */ /* 0x001fe2000c101b04 */
[----:B------:R-:W-:Y:S05]  /*0240*/  EXIT ;  /* 0x000000000000794d */ /* 0x000fea0003800000 */
.L_x_0:
[----:B------:R-:W-:-:S00]  /*0250*/  BRA `(.L_x_0) ;  /* 0xfffffffc00fc7947 */ /* 0x000fc0000383ffff */
[----:B------:R-:W-:-:S00]  /*0260*/  NOP ;  /* 0x0000000000007918 */ /* 0x000fc00000000000 */
        /* <DEDUP_REMOVED lines=9> */
.L_x_1:


//--------------------- .nv.shared.reserved.0     --------------------------
	.section	.nv.shared.reserved.0,"aw",@nobits
	.weak		__nv_reservedSMEM_offset_0_alias
	.size		__nv_reservedSMEM_offset_0_alias, 0, 64
	.other		__nv_reservedSMEM_offset_0_alias,@"STO_CUDA_RESERVED_SHARED STV_DEFAULT"
__nv_reservedSMEM_offset_0_alias:
	.zero		0
	.zero		64


//--------------------- .nv.constant0._Z22create_identity_kernelP6float2i --------------------------
	.section	.nv.constant0._Z22create_identity_kernelP6float2i,"a",@progbits
	.sectionflags	@""
	.align	4
.nv.constant0._Z22create_identity_kernelP6float2i:
	.zero		908


//--------------------- SYMBOLS --------------------------

	.type		.nv.reservedSmem.offset0,@object
	.size		.nv.reservedSmem.offset0,0x4
